//
// Generated by NVIDIA NVVM Compiler
//
// Compiler Build ID: CL-36424714
// Cuda compilation tools, release 13.0, V13.0.88
// Based on NVVM 20.0.0
//

.version 9.0
.target sm_100
.address_size 64

	// .globl	_Z4gemmPKfS0_Pfiii
// _ZZ4gemmPKfS0_PfiiiE2sA has been demoted
// _ZZ4gemmPKfS0_PfiiiE2sB has been demoted

.visible .entry _Z4gemmPKfS0_Pfiii(
	.param .u64 .ptr .align 1 _Z4gemmPKfS0_Pfiii_param_0,
	.param .u64 .ptr .align 1 _Z4gemmPKfS0_Pfiii_param_1,
	.param .u64 .ptr .align 1 _Z4gemmPKfS0_Pfiii_param_2,
	.param .u32 _Z4gemmPKfS0_Pfiii_param_3,
	.param .u32 _Z4gemmPKfS0_Pfiii_param_4,
	.param .u32 _Z4gemmPKfS0_Pfiii_param_5
)
{
	.reg .pred 	%p<34>;
	.reg .b32 	%r<74>;
	.reg .b32 	%f<279>;
	.reg .b64 	%rd<30>;
	// demoted variable
	.shared .align 4 .b8 _ZZ4gemmPKfS0_PfiiiE2sA[4096];
	// demoted variable
	.shared .align 4 .b8 _ZZ4gemmPKfS0_PfiiiE2sB[4096];
	ld.param.u64 	%rd7, [_Z4gemmPKfS0_Pfiii_param_0];
	ld.param.u64 	%rd8, [_Z4gemmPKfS0_Pfiii_param_1];
	ld.param.u64 	%rd9, [_Z4gemmPKfS0_Pfiii_param_2];
	ld.param.u32 	%r36, [_Z4gemmPKfS0_Pfiii_param_3];
	ld.param.u32 	%r37, [_Z4gemmPKfS0_Pfiii_param_4];
	ld.param.u32 	%r38, [_Z4gemmPKfS0_Pfiii_param_5];
	cvta.to.global.u64 	%rd1, %rd8;
	cvta.to.global.u64 	%rd2, %rd9;
	mov.u32 	%r1, %tid.x;
	mov.u32 	%r2, %tid.y;
	mov.u32 	%r39, %ctaid.x;
	mov.u32 	%r40, %ctaid.y;
	shl.b32 	%r3, %r40, 6;
	shl.b32 	%r4, %r39, 6;
	shl.b32 	%r5, %r2, 1;
	shl.b32 	%r6, %r1, 2;
	setp.lt.s32 	%p1, %r38, 1;
	mov.f32 	%f271, 0f00000000;
	mov.f32 	%f272, %f271;
	mov.f32 	%f273, %f271;
	mov.f32 	%f274, %f271;
	mov.f32 	%f275, %f271;
	mov.f32 	%f276, %f271;
	mov.f32 	%f277, %f271;
	mov.f32 	%f278, %f271;
	@%p1 bra 	$L__BB0_22;
	add.s32 	%r7, %r6, %r4;
	shl.b32 	%r42, %r5, 6;
	mov.u32 	%r43, _ZZ4gemmPKfS0_PfiiiE2sA;
	add.s32 	%r8, %r43, %r42;
	shl.b32 	%r44, %r6, 2;
	mov.u32 	%r45, _ZZ4gemmPKfS0_PfiiiE2sB;
	add.s32 	%r9, %r45, %r44;
	shl.b32 	%r46, %r2, 7;
	add.s32 	%r47, %r46, %r6;
	add.s32 	%r10, %r43, %r47;
	add.s32 	%r11, %r3, %r5;
	mad.lo.s32 	%r12, %r38, %r11, %r1;
	shl.b32 	%r13, %r38, 4;
	cvta.to.global.u64 	%rd3, %rd7;
	mov.b32 	%r68, 0;
	mov.f32 	%f271, 0f00000000;
	cvt.u64.u32 	%rd15, %r7;
	add.s32 	%r57, %r7, 2;
	add.s32 	%r59, %r7, 3;
$L__BB0_2:
	setp.gt.u32 	%p2, %r2, 31;
	@%p2 bra 	$L__BB0_9;
	add.s32 	%r15, %r1, %r68;
	add.s32 	%r70, %r12, %r68;
	mov.u32 	%r69, %r11;
	mov.u32 	%r71, %r10;
	mov.u32 	%r72, %r5;
$L__BB0_4:
	setp.gt.u32 	%p3, %r1, 15;
	@%p3 bra 	$L__BB0_8;
	setp.ge.s32 	%p4, %r15, %r38;
	setp.ge.s32 	%p5, %r69, %r36;
	mov.f32 	%f266, 0f00000000;
	or.pred  	%p6, %p5, %p4;
	@%p6 bra 	$L__BB0_7;
	mul.wide.u32 	%rd10, %r70, 4;
	add.s64 	%rd11, %rd3, %rd10;
	ld.global.nc.f32 	%f266, [%rd11];
$L__BB0_7:
	st.shared.f32 	[%r71], %f266;
$L__BB0_8:
	add.s32 	%r21, %r72, 16;
	add.s32 	%r71, %r71, 1024;
	add.s32 	%r70, %r70, %r13;
	add.s32 	%r69, %r69, 16;
	setp.lt.u32 	%p7, %r72, 48;
	mov.u32 	%r72, %r21;
	@%p7 bra 	$L__BB0_4;
$L__BB0_9:
	setp.gt.u32 	%p8, %r2, 15;
	mov.u32 	%r73, %r2;
	@%p8 bra 	$L__BB0_21;
$L__BB0_10:
	setp.gt.u32 	%p9, %r1, 15;
	@%p9 bra 	$L__BB0_20;
	setp.ge.s32 	%p10, %r7, %r37;
	add.s32 	%r26, %r73, %r68;
	setp.ge.s32 	%p11, %r26, %r38;
	mul.lo.s32 	%r27, %r26, %r37;
	mov.f32 	%f267, 0f00000000;
	or.pred  	%p12, %p11, %p10;
	@%p12 bra 	$L__BB0_13;
	add.s32 	%r49, %r7, %r27;
	mul.wide.s32 	%rd12, %r49, 4;
	add.s64 	%rd13, %rd1, %rd12;
	ld.global.nc.f32 	%f267, [%rd13];
$L__BB0_13:
	add.s32 	%r51, %r7, 1;
	setp.ge.s32 	%p14, %r51, %r37;
	shl.b32 	%r52, %r73, 8;
	mov.u32 	%r53, _ZZ4gemmPKfS0_PfiiiE2sB;
	add.s32 	%r54, %r53, %r52;
	shl.b32 	%r55, %r6, 2;
	add.s32 	%r28, %r54, %r55;
	st.shared.f32 	[%r28], %f267;
	cvt.s64.s32 	%rd14, %r27;
	add.s64 	%rd16, %rd15, %rd14;
	shl.b64 	%rd17, %rd16, 2;
	add.s64 	%rd4, %rd1, %rd17;
	mov.f32 	%f268, 0f00000000;
	or.pred  	%p15, %p11, %p14;
	@%p15 bra 	$L__BB0_15;
	ld.global.nc.f32 	%f268, [%rd4+4];
$L__BB0_15:
	setp.ge.s32 	%p17, %r57, %r37;
	st.shared.f32 	[%r28+4], %f268;
	mov.f32 	%f269, 0f00000000;
	or.pred  	%p18, %p11, %p17;
	@%p18 bra 	$L__BB0_17;
	ld.global.nc.f32 	%f269, [%rd4+8];
$L__BB0_17:
	setp.ge.s32 	%p20, %r59, %r37;
	st.shared.f32 	[%r28+8], %f269;
	mov.f32 	%f270, 0f00000000;
	or.pred  	%p21, %p11, %p20;
	@%p21 bra 	$L__BB0_19;
	ld.global.nc.f32 	%f270, [%rd4+12];
$L__BB0_19:
	st.shared.f32 	[%r28+12], %f270;
$L__BB0_20:
	add.s32 	%r29, %r73, 8;
	setp.lt.u32 	%p22, %r73, 8;
	mov.u32 	%r73, %r29;
	@%p22 bra 	$L__BB0_10;
$L__BB0_21:
	bar.sync 	0;
	ld.shared.f32 	%f42, [%r8];
	ld.shared.f32 	%f43, [%r8+64];
	ld.shared.f32 	%f44, [%r9];
	ld.shared.f32 	%f45, [%r9+4];
	ld.shared.f32 	%f46, [%r9+8];
	ld.shared.f32 	%f47, [%r9+12];
	fma.rn.f32 	%f48, %f42, %f44, %f278;
	fma.rn.f32 	%f49, %f42, %f45, %f277;
	fma.rn.f32 	%f50, %f42, %f46, %f276;
	fma.rn.f32 	%f51, %f42, %f47, %f275;
	fma.rn.f32 	%f52, %f43, %f44, %f274;
	fma.rn.f32 	%f53, %f43, %f45, %f273;
	fma.rn.f32 	%f54, %f43, %f46, %f272;
	fma.rn.f32 	%f55, %f43, %f47, %f271;
	ld.shared.f32 	%f56, [%r8+4];
	ld.shared.f32 	%f57, [%r8+68];
	ld.shared.f32 	%f58, [%r9+256];
	ld.shared.f32 	%f59, [%r9+260];
	ld.shared.f32 	%f60, [%r9+264];
	ld.shared.f32 	%f61, [%r9+268];
	fma.rn.f32 	%f62, %f56, %f58, %f48;
	fma.rn.f32 	%f63, %f56, %f59, %f49;
	fma.rn.f32 	%f64, %f56, %f60, %f50;
	fma.rn.f32 	%f65, %f56, %f61, %f51;
	fma.rn.f32 	%f66, %f57, %f58, %f52;
	fma.rn.f32 	%f67, %f57, %f59, %f53;
	fma.rn.f32 	%f68, %f57, %f60, %f54;
	fma.rn.f32 	%f69, %f57, %f61, %f55;
	ld.shared.f32 	%f70, [%r8+8];
	ld.shared.f32 	%f71, [%r8+72];
	ld.shared.f32 	%f72, [%r9+512];
	ld.shared.f32 	%f73, [%r9+516];
	ld.shared.f32 	%f74, [%r9+520];
	ld.shared.f32 	%f75, [%r9+524];
	fma.rn.f32 	%f76, %f70, %f72, %f62;
	fma.rn.f32 	%f77, %f70, %f73, %f63;
	fma.rn.f32 	%f78, %f70, %f74, %f64;
	fma.rn.f32 	%f79, %f70, %f75, %f65;
	fma.rn.f32 	%f80, %f71, %f72, %f66;
	fma.rn.f32 	%f81, %f71, %f73, %f67;
	fma.rn.f32 	%f82, %f71, %f74, %f68;
	fma.rn.f32 	%f83, %f71, %f75, %f69;
	ld.shared.f32 	%f84, [%r8+12];
	ld.shared.f32 	%f85, [%r8+76];
	ld.shared.f32 	%f86, [%r9+768];
	ld.shared.f32 	%f87, [%r9+772];
	ld.shared.f32 	%f88, [%r9+776];
	ld.shared.f32 	%f89, [%r9+780];
	fma.rn.f32 	%f90, %f84, %f86, %f76;
	fma.rn.f32 	%f91, %f84, %f87, %f77;
	fma.rn.f32 	%f92, %f84, %f88, %f78;
	fma.rn.f32 	%f93, %f84, %f89, %f79;
	fma.rn.f32 	%f94, %f85, %f86, %f80;
	fma.rn.f32 	%f95, %f85, %f87, %f81;
	fma.rn.f32 	%f96, %f85, %f88, %f82;
	fma.rn.f32 	%f97, %f85, %f89, %f83;
	ld.shared.f32 	%f98, [%r8+16];
	ld.shared.f32 	%f99, [%r8+80];
	ld.shared.f32 	%f100, [%r9+1024];
	ld.shared.f32 	%f101, [%r9+1028];
	ld.shared.f32 	%f102, [%r9+1032];
	ld.shared.f32 	%f103, [%r9+1036];
	fma.rn.f32 	%f104, %f98, %f100, %f90;
	fma.rn.f32 	%f105, %f98, %f101, %f91;
	fma.rn.f32 	%f106, %f98, %f102, %f92;
	fma.rn.f32 	%f107, %f98, %f103, %f93;
	fma.rn.f32 	%f108, %f99, %f100, %f94;
	fma.rn.f32 	%f109, %f99, %f101, %f95;
	fma.rn.f32 	%f110, %f99, %f102, %f96;
	fma.rn.f32 	%f111, %f99, %f103, %f97;
	ld.shared.f32 	%f112, [%r8+20];
	ld.shared.f32 	%f113, [%r8+84];
	ld.shared.f32 	%f114, [%r9+1280];
	ld.shared.f32 	%f115, [%r9+1284];
	ld.shared.f32 	%f116, [%r9+1288];
	ld.shared.f32 	%f117, [%r9+1292];
	fma.rn.f32 	%f118, %f112, %f114, %f104;
	fma.rn.f32 	%f119, %f112, %f115, %f105;
	fma.rn.f32 	%f120, %f112, %f116, %f106;
	fma.rn.f32 	%f121, %f112, %f117, %f107;
	fma.rn.f32 	%f122, %f113, %f114, %f108;
	fma.rn.f32 	%f123, %f113, %f115, %f109;
	fma.rn.f32 	%f124, %f113, %f116, %f110;
	fma.rn.f32 	%f125, %f113, %f117, %f111;
	ld.shared.f32 	%f126, [%r8+24];
	ld.shared.f32 	%f127, [%r8+88];
	ld.shared.f32 	%f128, [%r9+1536];
	ld.shared.f32 	%f129, [%r9+1540];
	ld.shared.f32 	%f130, [%r9+1544];
	ld.shared.f32 	%f131, [%r9+1548];
	fma.rn.f32 	%f132, %f126, %f128, %f118;
	fma.rn.f32 	%f133, %f126, %f129, %f119;
	fma.rn.f32 	%f134, %f126, %f130, %f120;
	fma.rn.f32 	%f135, %f126, %f131, %f121;
	fma.rn.f32 	%f136, %f127, %f128, %f122;
	fma.rn.f32 	%f137, %f127, %f129, %f123;
	fma.rn.f32 	%f138, %f127, %f130, %f124;
	fma.rn.f32 	%f139, %f127, %f131, %f125;
	ld.shared.f32 	%f140, [%r8+28];
	ld.shared.f32 	%f141, [%r8+92];
	ld.shared.f32 	%f142, [%r9+1792];
	ld.shared.f32 	%f143, [%r9+1796];
	ld.shared.f32 	%f144, [%r9+1800];
	ld.shared.f32 	%f145, [%r9+1804];
	fma.rn.f32 	%f146, %f140, %f142, %f132;
	fma.rn.f32 	%f147, %f140, %f143, %f133;
	fma.rn.f32 	%f148, %f140, %f144, %f134;
	fma.rn.f32 	%f149, %f140, %f145, %f135;
	fma.rn.f32 	%f150, %f141, %f142, %f136;
	fma.rn.f32 	%f151, %f141, %f143, %f137;
	fma.rn.f32 	%f152, %f141, %f144, %f138;
	fma.rn.f32 	%f153, %f141, %f145, %f139;
	ld.shared.f32 	%f154, [%r8+32];
	ld.shared.f32 	%f155, [%r8+96];
	ld.shared.f32 	%f156, [%r9+2048];
	ld.shared.f32 	%f157, [%r9+2052];
	ld.shared.f32 	%f158, [%r9+2056];
	ld.shared.f32 	%f159, [%r9+2060];
	fma.rn.f32 	%f160, %f154, %f156, %f146;
	fma.rn.f32 	%f161, %f154, %f157, %f147;
	fma.rn.f32 	%f162, %f154, %f158, %f148;
	fma.rn.f32 	%f163, %f154, %f159, %f149;
	fma.rn.f32 	%f164, %f155, %f156, %f150;
	fma.rn.f32 	%f165, %f155, %f157, %f151;
	fma.rn.f32 	%f166, %f155, %f158, %f152;
	fma.rn.f32 	%f167, %f155, %f159, %f153;
	ld.shared.f32 	%f168, [%r8+36];
	ld.shared.f32 	%f169, [%r8+100];
	ld.shared.f32 	%f170, [%r9+2304];
	ld.shared.f32 	%f171, [%r9+2308];
	ld.shared.f32 	%f172, [%r9+2312];
	ld.shared.f32 	%f173, [%r9+2316];
	fma.rn.f32 	%f174, %f168, %f170, %f160;
	fma.rn.f32 	%f175, %f168, %f171, %f161;
	fma.rn.f32 	%f176, %f168, %f172, %f162;
	fma.rn.f32 	%f177, %f168, %f173, %f163;
	fma.rn.f32 	%f178, %f169, %f170, %f164;
	fma.rn.f32 	%f179, %f169, %f171, %f165;
	fma.rn.f32 	%f180, %f169, %f172, %f166;
	fma.rn.f32 	%f181, %f169, %f173, %f167;
	ld.shared.f32 	%f182, [%r8+40];
	ld.shared.f32 	%f183, [%r8+104];
	ld.shared.f32 	%f184, [%r9+2560];
	ld.shared.f32 	%f185, [%r9+2564];
	ld.shared.f32 	%f186, [%r9+2568];
	ld.shared.f32 	%f187, [%r9+2572];
	fma.rn.f32 	%f188, %f182, %f184, %f174;
	fma.rn.f32 	%f189, %f182, %f185, %f175;
	fma.rn.f32 	%f190, %f182, %f186, %f176;
	fma.rn.f32 	%f191, %f182, %f187, %f177;
	fma.rn.f32 	%f192, %f183, %f184, %f178;
	fma.rn.f32 	%f193, %f183, %f185, %f179;
	fma.rn.f32 	%f194, %f183, %f186, %f180;
	fma.rn.f32 	%f195, %f183, %f187, %f181;
	ld.shared.f32 	%f196, [%r8+44];
	ld.shared.f32 	%f197, [%r8+108];
	ld.shared.f32 	%f198, [%r9+2816];
	ld.shared.f32 	%f199, [%r9+2820];
	ld.shared.f32 	%f200, [%r9+2824];
	ld.shared.f32 	%f201, [%r9+2828];
	fma.rn.f32 	%f202, %f196, %f198, %f188;
	fma.rn.f32 	%f203, %f196, %f199, %f189;
	fma.rn.f32 	%f204, %f196, %f200, %f190;
	fma.rn.f32 	%f205, %f196, %f201, %f191;
	fma.rn.f32 	%f206, %f197, %f198, %f192;
	fma.rn.f32 	%f207, %f197, %f199, %f193;
	fma.rn.f32 	%f208, %f197, %f200, %f194;
	fma.rn.f32 	%f209, %f197, %f201, %f195;
	ld.shared.f32 	%f210, [%r8+48];
	ld.shared.f32 	%f211, [%r8+112];
	ld.shared.f32 	%f212, [%r9+3072];
	ld.shared.f32 	%f213, [%r9+3076];
	ld.shared.f32 	%f214, [%r9+3080];
	ld.shared.f32 	%f215, [%r9+3084];
	fma.rn.f32 	%f216, %f210, %f212, %f202;
	fma.rn.f32 	%f217, %f210, %f213, %f203;
	fma.rn.f32 	%f218, %f210, %f214, %f204;
	fma.rn.f32 	%f219, %f210, %f215, %f205;
	fma.rn.f32 	%f220, %f211, %f212, %f206;
	fma.rn.f32 	%f221, %f211, %f213, %f207;
	fma.rn.f32 	%f222, %f211, %f214, %f208;
	fma.rn.f32 	%f223, %f211, %f215, %f209;
	ld.shared.f32 	%f224, [%r8+52];
	ld.shared.f32 	%f225, [%r8+116];
	ld.shared.f32 	%f226, [%r9+3328];
	ld.shared.f32 	%f227, [%r9+3332];
	ld.shared.f32 	%f228, [%r9+3336];
	ld.shared.f32 	%f229, [%r9+3340];
	fma.rn.f32 	%f230, %f224, %f226, %f216;
	fma.rn.f32 	%f231, %f224, %f227, %f217;
	fma.rn.f32 	%f232, %f224, %f228, %f218;
	fma.rn.f32 	%f233, %f224, %f229, %f219;
	fma.rn.f32 	%f234, %f225, %f226, %f220;
	fma.rn.f32 	%f235, %f225, %f227, %f221;
	fma.rn.f32 	%f236, %f225, %f228, %f222;
	fma.rn.f32 	%f237, %f225, %f229, %f223;
	ld.shared.f32 	%f238, [%r8+56];
	ld.shared.f32 	%f239, [%r8+120];
	ld.shared.f32 	%f240, [%r9+3584];
	ld.shared.f32 	%f241, [%r9+3588];
	ld.shared.f32 	%f242, [%r9+3592];
	ld.shared.f32 	%f243, [%r9+3596];
	fma.rn.f32 	%f244, %f238, %f240, %f230;
	fma.rn.f32 	%f245, %f238, %f241, %f231;
	fma.rn.f32 	%f246, %f238, %f242, %f232;
	fma.rn.f32 	%f247, %f238, %f243, %f233;
	fma.rn.f32 	%f248, %f239, %f240, %f234;
	fma.rn.f32 	%f249, %f239, %f241, %f235;
	fma.rn.f32 	%f250, %f239, %f242, %f236;
	fma.rn.f32 	%f251, %f239, %f243, %f237;
	ld.shared.f32 	%f252, [%r8+60];
	ld.shared.f32 	%f253, [%r8+124];
	ld.shared.f32 	%f254, [%r9+3840];
	ld.shared.f32 	%f255, [%r9+3844];
	ld.shared.f32 	%f256, [%r9+3848];
	ld.shared.f32 	%f257, [%r9+3852];
	fma.rn.f32 	%f278, %f252, %f254, %f244;
	fma.rn.f32 	%f277, %f252, %f255, %f245;
	fma.rn.f32 	%f276, %f252, %f256, %f246;
	fma.rn.f32 	%f275, %f252, %f257, %f247;
	fma.rn.f32 	%f274, %f253, %f254, %f248;
	fma.rn.f32 	%f273, %f253, %f255, %f249;
	fma.rn.f32 	%f272, %f253, %f256, %f250;
	fma.rn.f32 	%f271, %f253, %f257, %f251;
	bar.sync 	0;
	add.s32 	%r68, %r68, 16;
	setp.lt.s32 	%p23, %r68, %r38;
	@%p23 bra 	$L__BB0_2;
$L__BB0_22:
	add.s32 	%r31, %r3, %r5;
	add.s32 	%r32, %r31, 1;
	add.s32 	%r33, %r4, %r6;
	setp.ge.s32 	%p24, %r31, %r36;
	@%p24 bra 	$L__BB0_31;
	mul.lo.s32 	%r34, %r37, %r31;
	setp.ge.s32 	%p25, %r33, %r37;
	@%p25 bra 	$L__BB0_25;
	add.s32 	%r60, %r33, %r34;
	mul.wide.u32 	%rd18, %r60, 4;
	add.s64 	%rd19, %rd2, %rd18;
	st.global.f32 	[%rd19], %f278;
$L__BB0_25:
	add.s32 	%r61, %r33, 1;
	setp.ge.s32 	%p26, %r61, %r37;
	cvt.u64.u32 	%rd20, %r34;
	cvt.u64.u32 	%rd21, %r33;
	add.s64 	%rd22, %rd21, %rd20;
	shl.b64 	%rd23, %rd22, 2;
	add.s64 	%rd5, %rd2, %rd23;
	@%p26 bra 	$L__BB0_27;
	st.global.f32 	[%rd5+4], %f277;
$L__BB0_27:
	add.s32 	%r62, %r33, 2;
	setp.ge.s32 	%p27, %r62, %r37;
	@%p27 bra 	$L__BB0_29;
	st.global.f32 	[%rd5+8], %f276;
$L__BB0_29:
	add.s32 	%r63, %r33, 3;
	setp.ge.s32 	%p28, %r63, %r37;
	@%p28 bra 	$L__BB0_31;
	st.global.f32 	[%rd5+12], %f275;
$L__BB0_31:
	setp.ge.s32 	%p29, %r32, %r36;
	@%p29 bra 	$L__BB0_40;
	mul.lo.s32 	%r35, %r37, %r32;
	setp.ge.s32 	%p30, %r33, %r37;
	@%p30 bra 	$L__BB0_34;
	add.s32 	%r64, %r33, %r35;
	mul.wide.u32 	%rd24, %r64, 4;
	add.s64 	%rd25, %rd2, %rd24;
	st.global.f32 	[%rd25], %f274;
$L__BB0_34:
	add.s32 	%r65, %r33, 1;
	setp.ge.s32 	%p31, %r65, %r37;
	cvt.u64.u32 	%rd26, %r35;
	cvt.u64.u32 	%rd27, %r33;
	add.s64 	%rd28, %rd27, %rd26;
	shl.b64 	%rd29, %rd28, 2;
	add.s64 	%rd6, %rd2, %rd29;
	@%p31 bra 	$L__BB0_36;
	st.global.f32 	[%rd6+4], %f273;
$L__BB0_36:
	add.s32 	%r66, %r33, 2;
	setp.ge.s32 	%p32, %r66, %r37;
	@%p32 bra 	$L__BB0_38;
	st.global.f32 	[%rd6+8], %f272;
$L__BB0_38:
	add.s32 	%r67, %r33, 3;
	setp.ge.s32 	%p33, %r67, %r37;
	@%p33 bra 	$L__BB0_40;
	st.global.f32 	[%rd6+12], %f271;
$L__BB0_40:
	ret;

}


// ===== COMPILED SASS (sm_100) =====

	.target	sm_100

	.elftype	@"ET_EXEC"


//--------------------- .note.nv.tkinfo           --------------------------
	.section	.note.nv.tkinfo,"",@"SHT_NOTE"
	.sectionflags	@"SHF_NOTE_NV_TKINFO"
	.tkinfo
        /*0018*/ 	.word	0x00000002
        /*0030*/ 	.string	""
        /*0030*/ 	.string	"ptxas"
        /*0030*/ 	.string	"Cuda compilation tools, release 13.0, V13.0.88"
        /*0030*/ 	.string	"Build cuda_13.0.r13.0/compiler.36424714_0"
        /*0030*/ 	.string	"-arch sm_100 -m 64 "



//--------------------- .note.nv.cuinfo           --------------------------
	.section	.note.nv.cuinfo,"",@"SHT_NOTE"
	.sectionflags	@"SHF_NOTE_NV_CUINFO"
        /*0018*/ 	.short	0x0002
        /*001a*/ 	.short	0x0064
        /*001c*/ 	.short	0x0082
	.zero		2


//--------------------- .nv.info                  --------------------------
	.section	.nv.info,"",@"SHT_CUDA_INFO"
	.align	4


	//----- nvinfo : EIATTR_REGCOUNT
	.align		4
        /*0000*/ 	.byte	0x04, 0x2f
        /*0002*/ 	.short	(.L_1 - .L_0)
	.align		4
.L_0:
        /*0004*/ 	.word	index@(_Z4gemmPKfS0_Pfiii)
        /*0008*/ 	.word	0x00000028


	//----- nvinfo : EIATTR_FRAME_SIZE
	.align		4
.L_1:
        /*000c*/ 	.byte	0x04, 0x11
        /*000e*/ 	.short	(.L_3 - .L_2)
	.align		4
.L_2:
        /*0010*/ 	.word	index@(_Z4gemmPKfS0_Pfiii)
        /*0014*/ 	.word	0x00000000


	//----- nvinfo : EIATTR_MIN_STACK_SIZE
	.align		4
.L_3:
        /*0018*/ 	.byte	0x04, 0x12
        /*001a*/ 	.short	(.L_5 - .L_4)
	.align		4
.L_4:
        /*001c*/ 	.word	index@(_Z4gemmPKfS0_Pfiii)
        /*0020*/ 	.word	0x00000000
.L_5:


//--------------------- .nv.compat                --------------------------
	.section	.nv.compat,"",@"SHT_CUDA_COMPAT_INFO"
	.align	4
        /*0000*/ 	.byte	0x02, 0x09, 0x00, 0x00, 0x02, 0x02, 0x01, 0x00, 0x02, 0x05, 0x05, 0x00, 0x03, 0x07, 0x01, 0x01
        /*0010*/ 	.byte	0x02, 0x03, 0x00, 0x00, 0x02, 0x06, 0x01, 0x00, 0x04, 0x0b, 0x08, 0x00, 0x09, 0x00, 0x00, 0x00
        /*0020*/ 	.byte	0x00, 0x00, 0x00, 0x00


//--------------------- .nv.info._Z4gemmPKfS0_Pfiii --------------------------
	.section	.nv.info._Z4gemmPKfS0_Pfiii,"",@"SHT_CUDA_INFO"
	.sectionflags	@""
	.align	4


	//----- nvinfo : EIATTR_CUDA_API_VERSION
	.align		4
        /*0000*/ 	.byte	0x04, 0x37
        /*0002*/ 	.short	(.L_7 - .L_6)
.L_6:
        /*0004*/ 	.word	0x00000082


	//----- nvinfo : EIATTR_KPARAM_INFO
	.align		4
.L_7:
        /*0008*/ 	.byte	0x04, 0x17
        /*000a*/ 	.short	(.L_9 - .L_8)
.L_8:
        /*000c*/ 	.word	0x00000000
        /*0010*/ 	.short	0x0005
        /*0012*/ 	.short	0x0020
        /*0014*/ 	.byte	0x00, 0xf0, 0x11, 0x00


	//----- nvinfo : EIATTR_KPARAM_INFO
	.align		4
.L_9:
        /*0018*/ 	.byte	0x04, 0x17
        /*001a*/ 	.short	(.L_11 - .L_10)
.L_10:
        /*001c*/ 	.word	0x00000000
        /*0020*/ 	.short	0x0004
        /*0022*/ 	.short	0x001c
        /*0024*/ 	.byte	0x00, 0xf0, 0x11, 0x00


	//----- nvinfo : EIATTR_KPARAM_INFO
	.align		4
.L_11:
        /*0028*/ 	.byte	0x04, 0x17
        /*002a*/ 	.short	(.L_13 - .L_12)
.L_12:
        /*002c*/ 	.word	0x00000000
        /*0030*/ 	.short	0x0003
        /*0032*/ 	.short	0x0018
        /*0034*/ 	.byte	0x00, 0xf0, 0x11, 0x00


	//----- nvinfo : EIATTR_KPARAM_INFO
	.align		4
.L_13:
        /*0038*/ 	.byte	0x04, 0x17
        /*003a*/ 	.short	(.L_15 - .L_14)
.L_14:
        /*003c*/ 	.word	0x00000000
        /*0040*/ 	.short	0x0002
        /*0042*/ 	.short	0x0010
        /*0044*/ 	.byte	0x00, 0xf5, 0x21, 0x00


	//----- nvinfo : EIATTR_KPARAM_INFO
	.align		4
.L_15:
        /*0048*/ 	.byte	0x04, 0x17
        /*004a*/ 	.short	(.L_17 - .L_16)
.L_16:
        /*004c*/ 	.word	0x00000000
        /*0050*/ 	.short	0x0001
        /*0052*/ 	.short	0x0008
        /*0054*/ 	.byte	0x00, 0xf5, 0x21, 0x00


	//----- nvinfo : EIATTR_KPARAM_INFO
	.align		4
.L_17:
        /*0058*/ 	.byte	0x04, 0x17
        /*005a*/ 	.short	(.L_19 - .L_18)
.L_18:
        /*005c*/ 	.word	0x00000000
        /*0060*/ 	.short	0x0000
        /*0062*/ 	.short	0x0000
        /*0064*/ 	.byte	0x00, 0xf5, 0x21, 0x00


	//----- nvinfo : EIATTR_SPARSE_MMA_MASK
	.align		4
.L_19:
        /*0068*/ 	.byte	0x03, 0x50
        /*006a*/ 	.short	0x0000


	//----- nvinfo : EIATTR_MAXREG_COUNT
	.align		4
        /*006c*/ 	.byte	0x03, 0x1b
        /*006e*/ 	.short	0x00ff


	//----- nvinfo : EIATTR_NUM_BARRIERS
	.align		4
        /*0070*/ 	.byte	0x02, 0x4c
        /*0072*/ 	.byte	0x01
	.zero		1


	//----- nvinfo : EIATTR_MERCURY_ISA_VERSION
	.align		4
        /*0074*/ 	.byte	0x03, 0x5f
        /*0076*/ 	.short	0x0101


	//----- nvinfo : EIATTR_VRC_CTA_INIT_COUNT
	.align		4
        /*0078*/ 	.byte	0x02, 0x4a
	.zero		1
	.zero		1


	//----- nvinfo : EIATTR_EXIT_INSTR_OFFSETS
	.align		4
        /*007c*/ 	.byte	0x04, 0x1c
        /*007e*/ 	.short	(.L_21 - .L_20)


	//   ....[0]....
.L_20:
        /*0080*/ 	.word	0x00001310


	//   ....[1]....
        /*0084*/ 	.word	0x00001460


	//   ....[2]....
        /*0088*/ 	.word	0x00001480


	//----- nvinfo : EIATTR_CRS_STACK_SIZE
	.align		4
.L_21:
        /*008c*/ 	.byte	0x04, 0x1e
        /*008e*/ 	.short	(.L_23 - .L_22)
.L_22:
        /*0090*/ 	.word	0x00000000


	//----- nvinfo : EIATTR_CBANK_PARAM_SIZE
	.align		4
.L_23:
        /*0094*/ 	.byte	0x03, 0x19
        /*0096*/ 	.short	0x0024


	//----- nvinfo : EIATTR_PARAM_CBANK
	.align		4
        /*0098*/ 	.byte	0x04, 0x0a
        /*009a*/ 	.short	(.L_25 - .L_24)
	.align		4
.L_24:
        /*009c*/ 	.word	index@(.nv.constant0._Z4gemmPKfS0_Pfiii)
        /*00a0*/ 	.short	0x0380
        /*00a2*/ 	.short	0x0024


	//----- nvinfo : EIATTR_SW_WAR
	.align		4
.L_25:
        /*00a4*/ 	.byte	0x04, 0x36
        /*00a6*/ 	.short	(.L_27 - .L_26)
.L_26:
        /*00a8*/ 	.word	0x00000008
.L_27:


//--------------------- .nv.callgraph             --------------------------
	.section	.nv.callgraph,"",@"SHT_CUDA_CALLGRAPH"
	.align	4
	.sectionentsize	8
	.align		4
        /*0000*/ 	.word	0x00000000
	.align		4
        /*0004*/ 	.word	0xffffffff
	.align		4
        /*0008*/ 	.word	0x00000000
	.align		4
        /*000c*/ 	.word	0xfffffffe
	.align		4
        /*0010*/ 	.word	0x00000000
	.align		4
        /*0014*/ 	.word	0xfffffffd
	.align		4
        /*0018*/ 	.word	0x00000000
	.align		4
        /*001c*/ 	.word	0xfffffffc


//--------------------- .text._Z4gemmPKfS0_Pfiii  --------------------------
	.section	.text._Z4gemmPKfS0_Pfiii,"ax",@progbits
	.align	128
        .global         _Z4gemmPKfS0_Pfiii
        .type           _Z4gemmPKfS0_Pfiii,@function
        .size           _Z4gemmPKfS0_Pfiii,(.L_x_17 - _Z4gemmPKfS0_Pfiii)
        .other          _Z4gemmPKfS0_Pfiii,@"STO_CUDA_ENTRY STV_DEFAULT"
_Z4gemmPKfS0_Pfiii:
.text._Z4gemmPKfS0_Pfiii:
[----:B------:R-:W-:Y:S01]  /*0000*/  LDC R1, c[0x0][0x37c] ;  /* 0x0000df00ff017b82 */ /* 0x000fe20000000800 */
[----:B------:R-:W0:Y:S01]  /*0010*/  S2R R26, SR_TID.Y ;  /* 0x00000000001a7919 */ /* 0x000e220000002200 */
[----:B------:R-:W1:Y:S01]  /*0020*/  LDCU UR4, c[0x0][0x3a0] ;  /* 0x00007400ff0477ac */ /* 0x000e620008000800 */
[----:B------:R-:W-:Y:S02]  /*0030*/  CS2R R30, SRZ ;  /* 0x00000000001e7805 */ /* 0x000fe4000001ff00 */
[----:B------:R-:W-:Y:S01]  /*0040*/  CS2R R32, SRZ ;  /* 0x0000000000207805 */ /* 0x000fe2000001ff00 */
[----:B------:R-:W2:Y:S01]  /*0050*/  S2R R0, SR_TID.X ;  /* 0x0000000000007919 */ /* 0x000ea20000002100 */
[----:B------:R-:W-:Y:S02]  /*0060*/  CS2R R10, SRZ ;  /* 0x00000000000a7805 */ /* 0x000fe4000001ff00 */
[----:B------:R-:W-:Y:S01]  /*0070*/  CS2R R8, SRZ ;  /* 0x0000000000087805 */ /* 0x000fe2000001ff00 */
[----:B------:R-:W3:Y:S01]  /*0080*/  LDCU.64 UR8, c[0x0][0x358] ;  /* 0x00006b00ff0877ac */ /* 0x000ee20008000a00 */
[----:B------:R-:W4:Y:S01]  /*0090*/  S2R R2, SR_CTAID.X ;  /* 0x0000000000027919 */ /* 0x000f220000002500 */
[----:B------:R-:W3:Y:S01]  /*00a0*/  S2R R3, SR_CTAID.Y ;  /* 0x0000000000037919 */ /* 0x000ee20000002600 */
[----:B-1----:R-:W-:Y:S01]  /*00b0*/  UISETP.GE.AND UP0, UPT, UR4, 0x1, UPT ;  /* 0x000000010400788c */ /* 0x002fe2000bf06270 */
[----:B0-----:R-:W-:-:S02]  /*00c0*/  SHF.L.U32 R28, R26, 0x1, RZ ;  /* 0x000000011a1c7819 */ /* 0x001fc400000006ff */
[----:B--2---:R-:W-:-:S06]  /*00d0*/  SHF.L.U32 R27, R0, 0x2, RZ ;  /* 0x00000002001b7819 */ /* 0x004fcc00000006ff */
[----:B------:R-:W-:Y:S05]  /*00e0*/  BRA.U !UP0, `(.L_x_0) ;  /* 0x0000001108107547 */ /* 0x000fea000b800000 */
[----:B------:R-:W0:Y:S01]  /*00f0*/  S2UR UR5, SR_CgaCtaId ;  /* 0x00000000000579c3 */ /* 0x000e220000008800 */
[----:B------:R-:W-:Y:S01]  /*0100*/  UMOV UR4, 0x400 ;  /* 0x0000040000047882 */ /* 0x000fe20000000000 */
[----:B----4-:R-:W-:Y:S01]  /*0110*/  LEA R24, R2, R27, 0x6 ;  /* 0x0000001b02187211 */ /* 0x010fe200078e30ff */
[----:B------:R-:W-:-:S03]  /*0120*/  HFMA2 R30, -RZ, RZ, 0, 0 ;  /* 0x00000000ff1e7431 */ /* 0x000fc600000001ff */
[C---:B------:R-:W-:Y:S02]  /*0130*/  IADD3 R25, PT, PT, R24.reuse, 0x2, RZ ;  /* 0x0000000218197810 */ /* 0x040fe40007ffe0ff */
[----:B------:R-:W-:Y:S01]  /*0140*/  IADD3 R24, PT, PT, R24, 0x3, RZ ;  /* 0x0000000318187810 */ /* 0x000fe20007ffe0ff */
[----:B0-----:R-:W-:-:S06]  /*0150*/  ULEA UR4, UR5, UR4, 0x18 ;  /* 0x0000000405047291 */ /* 0x001fcc000f8ec0ff */
[----:B------:R-:W-:Y:S01]  /*0160*/  LEA R26, R26, UR4, 0x7 ;  /* 0x000000041a1a7c11 */ /* 0x000fe2000f8e38ff */
[----:B------:R-:W-:-:S06]  /*0170*/  UMOV UR4, URZ ;  /* 0x000000ff00047c82 */ /* 0x000fcc0008000000 */
.L_x_13:
[----:B------:R-:W0:Y:S01]  /*0180*/  S2R R14, SR_TID.Y ;  /* 0x00000000000e7919 */ /* 0x000e220000002200 */
[----:B------:R-:W1:Y:S01]  /*0190*/  LDCU UR7, c[0x0][0x398] ;  /* 0x00007300ff0777ac */ /* 0x000e620008000800 */
[----:B------:R-:W-:Y:S01]  /*01a0*/  BSSY.RECONVERGENT B0, `(.L_x_1) ;  /* 0x0000024000007945 */ /* 0x000fe20003800200 */
[----:B0-----:R-:W-:-:S13]  /*01b0*/  ISETP.GT.U32.AND P0, PT, R14, 0x1f, PT ;  /* 0x0000001f0e00780c */ /* 0x001fda0003f04070 */
[----:B-1----:R-:W-:Y:S05]  /*01c0*/  @P0 BRA `(.L_x_2) ;  /* 0x0000000000840947 */ /* 0x002fea0003800000 */
[----:B------:R-:W0:Y:S01]  /*01d0*/  S2UR UR6, SR_CgaCtaId ;  /* 0x00000000000679c3 */ /* 0x000e220000008800 */
[----:B------:R-:W1:Y:S01]  /*01e0*/  LDCU UR5, c[0x0][0x3a0] ;  /* 0x00007400ff0577ac */ /* 0x000e620008000800 */
[----:B------:R-:W-:Y:S02]  /*01f0*/  IADD3 R4, PT, PT, R0, UR4, RZ ;  /* 0x0000000400047c10 */ /* 0x000fe4000fffe0ff */
[-C--:B---3--:R-:W-:Y:S01]  /*0200*/  LEA R13, R3, R28.reuse, 0x6 ;  /* 0x0000001c030d7211 */ /* 0x088fe200078e30ff */
[----:B------:R-:W2:Y:S01]  /*0210*/  LDCU UR10, c[0x0][0x3a0] ;  /* 0x00007400ff0a77ac */ /* 0x000ea20008000800 */
[----:B------:R-:W-:Y:S02]  /*0220*/  LEA R6, R14, R27, 0x7 ;  /* 0x0000001b0e067211 */ /* 0x000fe400078e38ff */
[----:B------:R-:W-:Y:S02]  /*0230*/  ISETP.GT.U32.AND P3, PT, R0, 0xf, PT ;  /* 0x0000000f0000780c */ /* 0x000fe40003f64070 */
[----:B------:R-:W-:-:S02]  /*0240*/  MOV R12, R28 ;  /* 0x0000001c000c7202 */ /* 0x000fc40000000f00 */
[----:B-1----:R-:W-:Y:S01]  /*0250*/  ISETP.GE.AND P1, PT, R4, UR5, PT ;  /* 0x0000000504007c0c */ /* 0x002fe2000bf26270 */
[----:B------:R-:W-:Y:S01]  /*0260*/  UMOV UR5, 0x400 ;  /* 0x0000040000057882 */ /* 0x000fe20000000000 */
[----:B--2---:R-:W-:Y:S01]  /*0270*/  IMAD R7, R13, UR10, R0 ;  /* 0x0000000a0d077c24 */ /* 0x004fe2000f8e0200 */
[----:B0-----:R-:W-:-:S04]  /*0280*/  ULEA UR5, UR6, UR5, 0x18 ;  /* 0x0000000506057291 */ /* 0x001fc8000f8ec0ff */
[----:B------:R-:W-:Y:S02]  /*0290*/  IADD3 R7, PT, PT, R7, UR4, RZ ;  /* 0x0000000407077c10 */ /* 0x000fe4000fffe0ff */
[----:B------:R-:W-:-:S07]  /*02a0*/  IADD3 R6, PT, PT, R6, UR5, RZ ;  /* 0x0000000506067c10 */ /* 0x000fce000fffe0ff */
.L_x_7:
[----:B------:R-:W-:Y:S01]  /*02b0*/  BSSY.RECONVERGENT B1, `(.L_x_3) ;  /* 0x000000d000017945 */ /* 0x000fe20003800200 */
[C---:B------:R-:W-:Y:S02]  /*02c0*/  ISETP.GE.U32.AND P2, PT, R12.reuse, 0x30, PT ;  /* 0x000000300c00780c */ /* 0x040fe40003f46070 */
[----:B------:R-:W-:Y:S01]  /*02d0*/  IADD3 R12, PT, PT, R12, 0x10, RZ ;  /* 0x000000100c0c7810 */ /* 0x000fe20007ffe0ff */
[----:B------:R-:W-:Y:S10]  /*02e0*/  @P3 BRA `(.L_x_4) ;  /* 0x0000000000243947 */ /* 0x000ff40003800000 */
[----:B------:R-:W-:Y:S01]  /*02f0*/  ISETP.GE.OR P0, PT, R13, UR7, P1 ;  /* 0x000000070d007c0c */ /* 0x000fe20008f06670 */
[----:B------:R-:W-:Y:S01]  /*0300*/  BSSY.RECONVERGENT B2, `(.L_x_5) ;  /* 0x0000006000027945 */ /* 0x000fe20003800200 */
[----:B------:R-:W-:-:S11]  /*0310*/  HFMA2 R5, -RZ, RZ, 0, 0 ;  /* 0x00000000ff057431 */ /* 0x000fd600000001ff */
[----:B------:R-:W-:Y:S05]  /*0320*/  @P0 BRA `(.L_x_6) ;  /* 0x00000000000c0947 */ /* 0x000fea0003800000 */
[----:B------:R-:W0:Y:S02]  /*0330*/  LDC.64 R4, c[0x0][0x380] ;  /* 0x0000e000ff047b82 */ /* 0x000e240000000a00 */
[----:B0-----:R-:W-:-:S06]  /*0340*/  IMAD.WIDE.U32 R4, R7, 0x4, R4 ;  /* 0x0000000407047825 */ /* 0x001fcc00078e0004 */
[----:B------:R0:W5:Y:S02]  /*0350*/  LDG.E.CONSTANT R5, desc[UR8][R4.64] ;  /* 0x0000000804057981 */ /* 0x000164000c1e9900 */
.L_x_6:
[----:B------:R-:W-:Y:S05]  /*0360*/  BSYNC.RECONVERGENT B2 ;  /* 0x0000000000027941 */ /* 0x000fea0003800200 */
.L_x_5:
[----:B-----5:R1:W-:Y:S02]  /*0370*/  STS [R6], R5 ;  /* 0x0000000506007388 */ /* 0x0203e40000000800 */
.L_x_4:
[----:B------:R-:W-:Y:S05]  /*0380*/  BSYNC.RECONVERGENT B1 ;  /* 0x0000000000017941 */ /* 0x000fea0003800200 */
.L_x_3:
[----:B0-----:R-:W0:Y:S01]  /*0390*/  LDC R4, c[0x0][0x3a0] ;  /* 0x0000e800ff047b82 */ /* 0x001e220000000800 */
[----:B-1----:R-:W-:Y:S02]  /*03a0*/  IADD3 R6, PT, PT, R6, 0x400, RZ ;  /* 0x0000040006067810 */ /* 0x002fe40007ffe0ff */
[----:B------:R-:W-:Y:S02]  /*03b0*/  IADD3 R13, PT, PT, R13, 0x10, RZ ;  /* 0x000000100d0d7810 */ /* 0x000fe40007ffe0ff */
[----:B0-----:R-:W-:Y:S01]  /*03c0*/  LEA R7, R4, R7, 0x4 ;  /* 0x0000000704077211 */ /* 0x001fe200078e20ff */
[----:B------:R-:W-:Y:S06]  /*03d0*/  @!P2 BRA `(.L_x_7) ;  /* 0xfffffffc00b4a947 */ /* 0x000fec000383ffff */
.L_x_2:
[----:B---3--:R-:W-:Y:S05]  /*03e0*/  BSYNC.RECONVERGENT B0 ;  /* 0x0000000000007941 */ /* 0x008fea0003800200 */
.L_x_1:
[----:B------:R-:W-:Y:S01]  /*03f0*/  ISETP.GT.U32.AND P0, PT, R14, 0xf, PT ;  /* 0x0000000f0e00780c */ /* 0x000fe20003f04070 */
[----:B------:R-:W0:Y:S01]  /*0400*/  LDCU UR12, c[0x0][0x3a0] ;  /* 0x00007400ff0c77ac */ /* 0x000e220008000800 */
[----:B------:R-:W-:Y:S01]  /*0410*/  BSSY.RECONVERGENT B0, `(.L_x_8) ;  /* 0x000002e000007945 */ /* 0x000fe20003800200 */
[----:B------:R-:W1:Y:S01]  /*0420*/  LDCU UR7, c[0x0][0x39c] ;  /* 0x00007380ff0777ac */ /* 0x000e620008000800 */
[----:B------:R-:W2:Y:S09]  /*0430*/  LDCU.64 UR10, c[0x0][0x388] ;  /* 0x00007100ff0a77ac */ /* 0x000eb20008000a00 */
[----:B------:R-:W-:Y:S05]  /*0440*/  @P0 BRA `(.L_x_9) ;  /* 0x0000000000a80947 */ /* 0x000fea0003800000 */
[----:B------:R-:W-:Y:S02]  /*0450*/  ISETP.GT.U32.AND P1, PT, R0, 0xf, PT ;  /* 0x0000000f0000780c */ /* 0x000fe40003f24070 */
[----:B------:R-:W-:-:S11]  /*0460*/  MOV R12, R14 ;  /* 0x0000000e000c7202 */ /* 0x000fd60000000f00 */
.L_x_12:
[----:B------:R-:W-:Y:S01]  /*0470*/  BSSY.RECONVERGENT B1, `(.L_x_10) ;  /* 0x0000025000017945 */ /* 0x000fe20003800200 */
[C---:B------:R-:W-:Y:S02]  /*0480*/  ISETP.GE.U32.AND P2, PT, R12.reuse, 0x8, PT ;  /* 0x000000080c00780c */ /* 0x040fe40003f46070 */
[----:B------:R-:W-:Y:S01]  /*0490*/  IADD3 R18, PT, PT, R12, 0x8, RZ ;  /* 0x000000080c127810 */ /* 0x000fe20007ffe0ff */
[----:B------:R-:W-:Y:S10]  /*04a0*/  @P1 BRA `(.L_x_11) ;  /* 0x0000000000841947 */ /* 0x000ff40003800000 */
[----:B------:R-:W-:Y:S02]  /*04b0*/  IADD3 R4, PT, PT, R12, UR4, RZ ;  /* 0x000000040c047c10 */ /* 0x000fe4000fffe0ff */
[----:B------:R-:W-:Y:S02]  /*04c0*/  CS2R R16, SRZ ;  /* 0x0000000000107805 */ /* 0x000fe4000001ff00 */
[----:B------:R-:W-:Y:S02]  /*04d0*/  LEA R5, R2, R27, 0x6 ;  /* 0x0000001b02057211 */ /* 0x000fe400078e30ff */
[C---:B0-----:R-:W-:Y:S01]  /*04e0*/  ISETP.GE.AND P0, PT, R4.reuse, UR12, PT ;  /* 0x0000000c04007c0c */ /* 0x041fe2000bf06270 */
[----:B-1----:R-:W-:Y:S01]  /*04f0*/  IMAD R4, R4, UR7, RZ ;  /* 0x0000000704047c24 */ /* 0x002fe2000f8e02ff */
[C---:B------:R-:W-:Y:S02]  /*0500*/  IADD3 R13, PT, PT, R5.reuse, 0x1, RZ ;  /* 0x00000001050d7810 */ /* 0x040fe40007ffe0ff */
[----:B------:R-:W-:-:S02]  /*0510*/  ISETP.GE.OR P3, PT, R5, UR7, P0 ;  /* 0x0000000705007c0c */ /* 0x000fc40008766670 */
[----:B------:R-:W-:Y:S02]  /*0520*/  IADD3 R14, P5, PT, R5, R4, RZ ;  /* 0x00000004050e7210 */ /* 0x000fe40007fbe0ff */
[----:B------:R-:W-:Y:S01]  /*0530*/  ISETP.GE.OR P4, PT, R13, UR7, P0 ;  /* 0x000000070d007c0c */ /* 0x000fe20008786670 */
[----:B------:R-:W-:Y:S01]  /*0540*/  HFMA2 R13, -RZ, RZ, 0, 0 ;  /* 0x00000000ff0d7431 */ /* 0x000fe200000001ff */
[----:B------:R-:W-:Y:S02]  /*0550*/  ISETP.GE.OR P6, PT, R25, UR7, P0 ;  /* 0x0000000719007c0c */ /* 0x000fe400087c6670 */
[----:B------:R-:W-:Y:S02]  /*0560*/  ISETP.GE.OR P0, PT, R24, UR7, P0 ;  /* 0x0000000718007c0c */ /* 0x000fe40008706670 */
[----:B------:R-:W-:-:S03]  /*0570*/  LEA.HI.X.SX32 R15, R4, RZ, 0x1, P5 ;  /* 0x000000ff040f7211 */ /* 0x000fc600028f0eff */
[----:B------:R-:W0:Y:S01]  /*0580*/  @!P3 LDC.64 R6, c[0x0][0x388] ;  /* 0x0000e200ff06bb82 */ /* 0x000e220000000a00 */
[----:B------:R-:W-:Y:S02]  /*0590*/  @!P3 IADD3 R5, PT, PT, R5, R4, RZ ;  /* 0x000000040505b210 */ /* 0x000fe40007ffe0ff */
[----:B--2---:R-:W-:-:S03]  /*05a0*/  LEA R4, P5, R14, UR10, 0x2 ;  /* 0x0000000a0e047c11 */ /* 0x004fc6000f8a10ff */
[----:B0-----:R-:W-:Y:S01]  /*05b0*/  @!P3 IMAD.WIDE R6, R5, 0x4, R6 ;  /* 0x000000040506b825 */ /* 0x001fe200078e0206 */
[----:B------:R-:W-:Y:S02]  /*05c0*/  LEA.HI.X R5, R14, UR11, R15, 0x2, P5 ;  /* 0x0000000b0e057c11 */ /* 0x000fe4000a8f140f */
[----:B------:R-:W-:Y:S02]  /*05d0*/  MOV R14, RZ ;  /* 0x000000ff000e7202 */ /* 0x000fe40000000f00 */
[----:B------:R-:W2:Y:S04]  /*05e0*/  @!P3 LDG.E.CONSTANT R13, desc[UR8][R6.64] ;  /* 0x00000008060db981 */ /* 0x000ea8000c1e9900 */
[----:B------:R-:W3:Y:S04]  /*05f0*/  @!P4 LDG.E.CONSTANT R14, desc[UR8][R4.64+0x4] ;  /* 0x00000408040ec981 */ /* 0x000ee8000c1e9900 */
[----:B------:R-:W4:Y:S04]  /*0600*/  @!P6 LDG.E.CONSTANT R16, desc[UR8][R4.64+0x8] ;  /* 0x000008080410e981 */ /* 0x000f28000c1e9900 */
[----:B------:R-:W5:Y:S01]  /*0610*/  @!P0 LDG.E.CONSTANT R17, desc[UR8][R4.64+0xc] ;  /* 0x00000c0804118981 */ /* 0x000f62000c1e9900 */
[----:B------:R-:W0:Y:S01]  /*0620*/  S2UR UR6, SR_CgaCtaId ;  /* 0x00000000000679c3 */ /* 0x000e220000008800 */
[----:B------:R-:W-:-:S02]  /*0630*/  UMOV UR5, 0x400 ;  /* 0x0000040000057882 */ /* 0x000fc40000000000 */
[----:B------:R-:W-:-:S04]  /*0640*/  UIADD3 UR5, UPT, UPT, UR5, 0x1000, URZ ;  /* 0x0000100005057890 */ /* 0x000fc8000fffe0ff */
[----:B0-----:R-:W-:-:S06]  /*0650*/  ULEA UR5, UR6, UR5, 0x18 ;  /* 0x0000000506057291 */ /* 0x001fcc000f8ec0ff */
[----:B------:R-:W-:-:S04]  /*0660*/  LEA R15, R12, UR5, 0x8 ;  /* 0x000000050c0f7c11 */ /* 0x000fc8000f8e40ff */
[----:B------:R-:W-:-:S05]  /*0670*/  LEA R15, R0, R15, 0x4 ;  /* 0x0000000f000f7211 */ /* 0x000fca00078e20ff */
[----:B--2---:R0:W-:Y:S04]  /*0680*/  STS [R15], R13 ;  /* 0x0000000d0f007388 */ /* 0x0041e80000000800 */
[----:B---3--:R0:W-:Y:S04]  /*0690*/  STS [R15+0x4], R14 ;  /* 0x0000040e0f007388 */ /* 0x0081e80000000800 */
[----:B----4-:R0:W-:Y:S04]  /*06a0*/  STS [R15+0x8], R16 ;  /* 0x000008100f007388 */ /* 0x0101e80000000800 */
[----:B-----5:R0:W-:Y:S02]  /*06b0*/  STS [R15+0xc], R17 ;  /* 0x00000c110f007388 */ /* 0x0201e40000000800 */
.L_x_11:
[----:B012---:R-:W-:Y:S05]  /*06c0*/  BSYNC.RECONVERGENT B1 ;  /* 0x0000000000017941 */ /* 0x007fea0003800200 */
.L_x_10:
[----:B------:R-:W-:Y:S01]  /*06d0*/  MOV R12, R18 ;  /* 0x00000012000c7202 */ /* 0x000fe20000000f00 */
[----:B------:R-:W-:Y:S06]  /*06e0*/  @!P2 BRA `(.L_x_12) ;  /* 0xfffffffc0060a947 */ /* 0x000fec000383ffff */
.L_x_9:
[----:B012---:R-:W-:Y:S05]  /*06f0*/  BSYNC.RECONVERGENT B0 ;  /* 0x0000000000007941 */ /* 0x007fea0003800200 */
.L_x_8:
[----:B------:R-:W0:Y:S08]  /*0700*/  S2UR UR6, SR_CgaCtaId ;  /* 0x00000000000679c3 */ /* 0x000e300000008800 */
[----:B------:R-:W-:Y:S01]  /*0710*/  BAR.SYNC.DEFER_BLOCKING 0x0 ;  /* 0x0000000000007b1d */ /* 0x000fe20000010000 */
[----:B------:R-:W-:-:S05]  /*0720*/  UIADD3 UR4, UPT, UPT, UR4, 0x10, URZ ;  /* 0x0000001004047890 */ /* 0x000fca000fffe0ff */
[----:B------:R-:W-:Y:S02]  /*0730*/  UMOV UR5, 0x400 ;  /* 0x0000040000057882 */ /* 0x000fe40000000000 */
[----:B------:R-:W-:-:S04]  /*0740*/  UIADD3 UR5, UPT, UPT, UR5, 0x1000, URZ ;  /* 0x0000100005057890 */ /* 0x000fc8000fffe0ff */
[----:B0-----:R-:W-:Y:S01]  /*0750*/  ULEA UR5, UR6, UR5, 0x18 ;  /* 0x0000000506057291 */ /* 0x001fe2000f8ec0ff */
[----:B------:R-:W-:Y:S04]  /*0760*/  LDS.128 R4, [R26] ;  /* 0x000000001a047984 */ /* 0x000fe80000000c00 */
[----:B------:R-:W-:Y:S01]  /*0770*/  LDS.128 R16, [R26+0x40] ;  /* 0x000040001a107984 */ /* 0x000fe20000000c00 */
[----:B------:R-:W-:-:S05]  /*0780*/  LEA R29, R0, UR5, 0x4 ;  /* 0x00000005001d7c11 */ /* 0x000fca000f8e20ff */
[----:B------:R-:W0:Y:S01]  /*0790*/  LDS.128 R12, [R29] ;  /* 0x000000001d0c7984 */ /* 0x000e220000000c00 */
[----:B------:R-:W1:Y:S03]  /*07a0*/  LDCU UR5, c[0x0][0x3a0] ;  /* 0x00007400ff0577ac */ /* 0x000e660008000800 */
[----:B------:R-:W2:Y:S01]  /*07b0*/  LDS.128 R20, [R29+0x100] ;  /* 0x000100001d147984 */ /* 0x000ea20000000c00 */
[----:B-1----:R-:W-:Y:S01]  /*07c0*/  UISETP.GE.AND UP0, UPT, UR4, UR5, UPT ;  /* 0x000000050400728c */ /* 0x002fe2000bf06270 */
[C---:B0-----:R-:W-:Y:S01]  /*07d0*/  FFMA R31, R4.reuse, R12, R31 ;  /* 0x0000000c041f7223 */ /* 0x041fe2000000001f */
[C---:B------:R-:W-:Y:S01]  /*07e0*/  FFMA R34, R4.reuse, R13, R8 ;  /* 0x0000000d04227223 */ /* 0x040fe20000000008 */
[C---:B------:R-:W-:Y:S01]  /*07f0*/  FFMA R37, R4.reuse, R14, R9 ;  /* 0x0000000e04257223 */ /* 0x040fe20000000009 */
[----:B------:R-:W-:Y:S01]  /*0800*/  FFMA R4, R4, R15, R10 ;  /* 0x0000000f04047223 */ /* 0x000fe2000000000a */
[C---:B------:R-:W-:Y:S01]  /*0810*/  FFMA R35, R16.reuse, R12, R11 ;  /* 0x0000000c10237223 */ /* 0x040fe2000000000b */
[C---:B------:R-:W-:Y:S01]  /*0820*/  FFMA R32, R16.reuse, R13, R32 ;  /* 0x0000000d10207223 */ /* 0x040fe20000000020 */
[----:B------:R-:W0:Y:S01]  /*0830*/  LDS.128 R8, [R29+0x200] ;  /* 0x000200001d087984 */ /* 0x000e220000000c00 */
[C---:B------:R-:W-:Y:S01]  /*0840*/  FFMA R33, R16.reuse, R14, R33 ;  /* 0x0000000e10217223 */ /* 0x040fe20000000021 */
[----:B------:R-:W-:Y:S01]  /*0850*/  FFMA R16, R16, R15, R30 ;  /* 0x0000000f10107223 */ /* 0x000fe2000000001e */
[C---:B--2---:R-:W-:Y:S01]  /*0860*/  FFMA R31, R20.reuse, R5, R31 ;  /* 0x00000005141f7223 */ /* 0x044fe2000000001f */
[----:B------:R-:W1:Y:S01]  /*0870*/  LDS.128 R12, [R29+0x300] ;  /* 0x000300001d0c7984 */ /* 0x000e620000000c00 */
[C---:B------:R-:W-:Y:S01]  /*0880*/  FFMA R30, R5.reuse, R21, R34 ;  /* 0x00000015051e7223 */ /* 0x040fe20000000022 */
[CC--:B------:R-:W-:Y:S01]  /*0890*/  FFMA R37, R5.reuse, R22.reuse, R37 ;  /* 0x0000001605257223 */ /* 0x0c0fe20000000025 */
[----:B------:R-:W-:Y:S01]  /*08a0*/  FFMA R4, R5, R23, R4 ;  /* 0x0000001705047223 */ /* 0x000fe20000000004 */
[C---:B------:R-:W-:Y:S01]  /*08b0*/  FFMA R21, R17.reuse, R21, R32 ;  /* 0x0000001511157223 */ /* 0x040fe20000000020 */
[C---:B------:R-:W-:Y:S01]  /*08c0*/  FFMA R5, R17.reuse, R22, R33 ;  /* 0x0000001611057223 */ /* 0x040fe20000000021 */
[----:B------:R-:W-:Y:S01]  /*08d0*/  FFMA R35, R20, R17, R35 ;  /* 0x0000001114237223 */ /* 0x000fe20000000023 */
[----:B------:R-:W-:Y:S01]  /*08e0*/  FFMA R34, R17, R23, R16 ;  /* 0x0000001711227223 */ /* 0x000fe20000000010 */
[----:B0-----:R-:W-:Y:S01]  /*08f0*/  FFMA R33, R8, R6, R31 ;  /* 0x0000000608217223 */ /* 0x001fe2000000001f */
[C---:B------:R-:W-:Y:S01]  /*0900*/  FFMA R30, R6.reuse, R9, R30 ;  /* 0x00000009061e7223 */ /* 0x040fe2000000001e */
[C---:B------:R-:W-:Y:S01]  /*0910*/  FFMA R31, R6.reuse, R10, R37 ;  /* 0x0000000a061f7223 */ /* 0x040fe20000000025 */
[----:B------:R-:W-:Y:S01]  /*0920*/  FFMA R32, R6, R11, R4 ;  /* 0x0000000b06207223 */ /* 0x000fe20000000004 */
[----:B------:R-:W-:Y:S01]  /*0930*/  FFMA R35, R8, R18, R35 ;  /* 0x0000001208237223 */ /* 0x000fe20000000023 */
[C---:B------:R-:W-:Y:S01]  /*0940*/  FFMA R16, R18.reuse, R9, R21 ;  /* 0x0000000912107223 */ /* 0x040fe20000000015 */
[C---:B------:R-:W-:Y:S01]  /*0950*/  FFMA R17, R18.reuse, R10, R5 ;  /* 0x0000000a12117223 */ /* 0x040fe20000000005 */
[----:B------:R-:W-:Y:S01]  /*0960*/  FFMA R34, R18, R11, R34 ;  /* 0x0000000b12227223 */ /* 0x000fe20000000022 */
[----:B------:R-:W-:Y:S01]  /*0970*/  LDS.128 R20, [R26+0x10] ;  /* 0x000010001a147984 */ /* 0x000fe20000000c00 */
[C---:B-1----:R-:W-:Y:S01]  /*0980*/  FFMA R33, R12.reuse, R7, R33 ;  /* 0x000000070c217223 */ /* 0x042fe20000000021 */
[C---:B------:R-:W-:Y:S01]  /*0990*/  FFMA R30, R7.reuse, R13, R30 ;  /* 0x0000000d071e7223 */ /* 0x040fe2000000001e */
[CC--:B------:R-:W-:Y:S01]  /*09a0*/  FFMA R31, R7.reuse, R14.reuse, R31 ;  /* 0x0000000e071f7223 */ /* 0x0c0fe2000000001f */
[----:B------:R-:W0:Y:S01]  /*09b0*/  LDS.128 R8, [R29+0x400] ;  /* 0x000400001d087984 */ /* 0x000e220000000c00 */
[----:B------:R-:W-:Y:S01]  /*09c0*/  FFMA R32, R7, R15, R32 ;  /* 0x0000000f07207223 */ /* 0x000fe20000000020 */
[----:B------:R-:W-:Y:S01]  /*09d0*/  FFMA R35, R12, R19, R35 ;  /* 0x000000130c237223 */ /* 0x000fe20000000023 */
[C---:B------:R-:W-:Y:S01]  /*09e0*/  FFMA R12, R19.reuse, R13, R16 ;  /* 0x0000000d130c7223 */ /* 0x040fe20000000010 */
[----:B------:R-:W1:Y:S01]  /*09f0*/  LDS.128 R4, [R26+0x50] ;  /* 0x000050001a047984 */ /* 0x000e620000000c00 */
[C---:B------:R-:W-:Y:S01]  /*0a00*/  FFMA R13, R19.reuse, R14, R17 ;  /* 0x0000000e130d7223 */ /* 0x040fe20000000011 */
[----:B------:R-:W-:-:S02]  /*0a10*/  FFMA R34, R19, R15, R34 ;  /* 0x0000000f13227223 */ /* 0x000fc40000000022 */
[----:B------:R-:W2:Y:S01]  /*0a20*/  LDS.128 R16, [R29+0x500] ;  /* 0x000500001d107984 */ /* 0x000ea20000000c00 */
[C---:B0-----:R-:W-:Y:S01]  /*0a30*/  FFMA R33, R20.reuse, R8, R33 ;  /* 0x0000000814217223 */ /* 0x041fe20000000021 */
[C---:B------:R-:W-:Y:S01]  /*0a40*/  FFMA R30, R20.reuse, R9, R30 ;  /* 0x00000009141e7223 */ /* 0x040fe2000000001e */
[CC--:B------:R-:W-:Y:S01]  /*0a50*/  FFMA R31, R20.reuse, R10.reuse, R31 ;  /* 0x0000000a141f7223 */ /* 0x0c0fe2000000001f */
[----:B------:R-:W-:Y:S01]  /*0a60*/  FFMA R32, R20, R11, R32 ;  /* 0x0000000b14207223 */ /* 0x000fe20000000020 */
[C---:B-1----:R-:W-:Y:S01]  /*0a70*/  FFMA R20, R4.reuse, R9, R12 ;  /* 0x0000000904147223 */ /* 0x042fe2000000000c */
[C---:B------:R-:W-:Y:S01]  /*0a80*/  FFMA R37, R4.reuse, R10, R13 ;  /* 0x0000000a04257223 */ /* 0x040fe2000000000d */
[C---:B------:R-:W-:Y:S01]  /*0a90*/  FFMA R35, R4.reuse, R8, R35 ;  /* 0x0000000804237223 */ /* 0x040fe20000000023 */
[----:B------:R-:W0:Y:S01]  /*0aa0*/  LDS.128 R12, [R29+0x600] ;  /* 0x000600001d0c7984 */ /* 0x000e220000000c00 */
[----:B------:R-:W-:Y:S01]  /*0ab0*/  FFMA R34, R4, R11, R34 ;  /* 0x0000000b04227223 */ /* 0x000fe20000000022 */
[C---:B--2---:R-:W-:Y:S01]  /*0ac0*/  FFMA R4, R16.reuse, R21, R33 ;  /* 0x0000001510047223 */ /* 0x044fe20000000021 */
[C---:B------:R-:W-:Y:S01]  /*0ad0*/  FFMA R33, R21.reuse, R17, R30 ;  /* 0x0000001115217223 */ /* 0x040fe2000000001e */
[----:B------:R-:W1:Y:S01]  /*0ae0*/  LDS.128 R8, [R29+0x700] ;  /* 0x000700001d087984 */ /* 0x000e620000000c00 */
[CC--:B------:R-:W-:Y:S01]  /*0af0*/  FFMA R30, R21.reuse, R18.reuse, R31 ;  /* 0x00000012151e7223 */ /* 0x0c0fe2000000001f */
[----:B------:R-:W-:Y:S01]  /*0b00*/  FFMA R32, R21, R19, R32 ;  /* 0x0000001315207223 */ /* 0x000fe20000000020 */
[----:B------:R-:W-:Y:S01]  /*0b10*/  FFMA R35, R16, R5, R35 ;  /* 0x0000000510237223 */ /* 0x000fe20000000023 */
[C---:B------:R-:W-:Y:S01]  /*0b20*/  FFMA R17, R5.reuse, R17, R20 ;  /* 0x0000001105117223 */ /* 0x040fe20000000014 */
[C---:B------:R-:W-:Y:S01]  /*0b30*/  FFMA R37, R5.reuse, R18, R37 ;  /* 0x0000001205257223 */ /* 0x040fe20000000025 */
        /* <DEDUP_REMOVED lines=23> */
[C---:B------:R-:W-:Y:S01]  /*0cb0*/  FFMA R37, R16.reuse, R14, R5 ;  /* 0x0000000e10257223 */ /* 0x040fe20000000005 */
[----:B------:R-:W-:Y:S01]  /*0cc0*/  FFMA R16, R16, R15, R6 ;  /* 0x0000000f10107223 */ /* 0x000fe20000000006 */
[C---:B-1----:R-:W-:Y:S01]  /*0cd0*/  FFMA R33, R20.reuse, R12, R33 ;  /* 0x0000000c14217223 */ /* 0x042fe20000000021 */
[----:B------:R-:W0:Y:S01]  /*0ce0*/  LDS.128 R4, [R29+0xa00] ;  /* 0x000a00001d047984 */ /* 0x000e220000000c00 */
[C---:B------:R-:W-:Y:S01]  /*0cf0*/  FFMA R32, R20.reuse, R13, R32 ;  /* 0x0000000d14207223 */ /* 0x040fe20000000020 */
        /* <DEDUP_REMOVED lines=8> */
[----:B------:R-:W-:Y:S01]  /*0d80*/  FFMA R17, R8, R21, R33 ;  /* 0x0000001508117223 */ /* 0x000fe20000000021 */
[C---:B------:R-:W-:Y:S01]  /*0d90*/  FFMA R35, R21.reuse, R10, R35 ;  /* 0x0000000a15237223 */ /* 0x040fe20000000023 */
[----:B------:R-:W-:Y:S01]  /*0da0*/  FFMA R32, R21, R11, R30 ;  /* 0x0000000b15207223 */ /* 0x000fe2000000001e */
[----:B0-----:R-:W-:Y:S01]  /*0db0*/  FFMA R30, R18, R5, R34 ;  /* 0x00000005121e7223 */ /* 0x001fe20000000022 */
[----:B------:R-:W-:Y:S01]  /*0dc0*/  FFMA R31, R4, R18, R31 ;  /* 0x00000012041f7223 */ /* 0x000fe2000000001f */
        /* <DEDUP_REMOVED lines=38> */
[----:B------:R-:W-:Y:S01]  /*1030*/  FFMA R33, R10, R14, R33 ;  /* 0x0000000e0a217223 */ /* 0x000fe20000000021 */
[----:B------:R-:W-:Y:S01]  /*1040*/  FFMA R37, R12, R18, R37 ;  /* 0x000000120c257223 */ /* 0x000fe20000000025 */
[----:B------:R-:W-:Y:S01]  /*1050*/  FFMA R10, R10, R15, R8 ;  /* 0x0000000f0a0a7223 */ /* 0x000fe20000000008 */
[C---:B------:R-:W-:Y:S01]  /*1060*/  FFMA R12, R18.reuse, R13, R21 ;  /* 0x0000000d120c7223 */ /* 0x040fe20000000015 */
[C---:B------:R-:W-:Y:S01]  /*1070*/  FFMA R35, R18.reuse, R14, R35 ;  /* 0x0000000e12237223 */ /* 0x040fe20000000023 */
[----:B------:R-:W-:Y:S01]  /*1080*/  FFMA R18, R18, R15, R32 ;  /* 0x0000000f12127223 */ /* 0x000fe20000000020 */
[C---:B-1----:R-:W-:Y:S01]  /*1090*/  FFMA R31, R4.reuse, R11, R31 ;  /* 0x0000000b041f7223 */ /* 0x042fe2000000001f */
[C---:B------:R-:W-:Y:S01]  /*10a0*/  FFMA R8, R11.reuse, R5, R30 ;  /* 0x000000050b087223 */ /* 0x040fe2000000001e */
[CC--:B------:R-:W-:Y:S01]  /*10b0*/  FFMA R9, R11.reuse, R6.reuse, R33 ;  /* 0x000000060b097223 */ /* 0x0c0fe20000000021 */
[----:B------:R-:W-:Y:S01]  /*10c0*/  FFMA R10, R11, R7, R10 ;  /* 0x000000070b0a7223 */ /* 0x000fe2000000000a */
[----:B------:R-:W-:Y:S01]  /*10d0*/  FFMA R11, R4, R19, R37 ;  /* 0x00000013040b7223 */ /* 0x000fe20000000025 */
[C---:B------:R-:W-:Y:S01]  /*10e0*/  FFMA R32, R19.reuse, R5, R12 ;  /* 0x0000000513207223 */ /* 0x040fe2000000000c */
[C---:B------:R-:W-:Y:S01]  /*10f0*/  FFMA R33, R19.reuse, R6, R35 ;  /* 0x0000000613217223 */ /* 0x040fe20000000023 */
[----:B------:R-:W-:Y:S01]  /*1100*/  FFMA R30, R19, R7, R18 ;  /* 0x00000007131e7223 */ /* 0x000fe20000000012 */
[----:B------:R-:W-:Y:S06]  /*1110*/  BAR.SYNC.DEFER_BLOCKING 0x0 ;  /* 0x0000000000007b1d */ /* 0x000fec0000010000 */
[----:B------:R-:W-:Y:S05]  /*1120*/  BRA.U !UP0, `(.L_x_13) ;  /* 0xfffffff108147547 */ /* 0x000fea000b83ffff */
.L_x_0:
[----:B------:R-:W0:Y:S01]  /*1130*/  LDCU UR6, c[0x0][0x398] ;  /* 0x00007300ff0677ac */ /* 0x000e220008000800 */
[----:B---3--:R-:W-:Y:S01]  /*1140*/  LEA R4, R3, R28, 0x6 ;  /* 0x0000001c03047211 */ /* 0x008fe200078e30ff */
[----:B------:R-:W-:Y:S01]  /*1150*/  BSSY.RECONVERGENT B0, `(.L_x_14) ;  /* 0x000001b000007945 */ /* 0x000fe20003800200 */
[----:B----4-:R-:W-:Y:S02]  /*1160*/  LEA R27, R2, R27, 0x6 ;  /* 0x0000001b021b7211 */ /* 0x010fe400078e30ff */
[C---:B------:R-:W-:Y:S02]  /*1170*/  IADD3 R0, PT, PT, R4.reuse, 0x1, RZ ;  /* 0x0000000104007810 */ /* 0x040fe40007ffe0ff */
[----:B0-----:R-:W-:Y:S02]  /*1180*/  ISETP.GE.AND P1, PT, R4, UR6, PT ;  /* 0x0000000604007c0c */ /* 0x001fe4000bf26270 */
[----:B------:R-:W-:-:S11]  /*1190*/  ISETP.GE.AND P0, PT, R0, UR6, PT ;  /* 0x0000000600007c0c */ /* 0x000fd6000bf06270 */
[----:B------:R-:W-:Y:S05]  /*11a0*/  @P1 BRA `(.L_x_15) ;  /* 0x0000000000541947 */ /* 0x000fea0003800000 */
[----:B------:R-:W0:Y:S01]  /*11b0*/  LDCU UR7, c[0x0][0x39c] ;  /* 0x00007380ff0777ac */ /* 0x000e220008000800 */
[C---:B------:R-:W-:Y:S02]  /*11c0*/  IADD3 R5, PT, PT, R27.reuse, 0x1, RZ ;  /* 0x000000011b057810 */ /* 0x040fe40007ffe0ff */
[C---:B------:R-:W-:Y:S01]  /*11d0*/  IADD3 R7, PT, PT, R27.reuse, 0x2, RZ ;  /* 0x000000021b077810 */ /* 0x040fe20007ffe0ff */
[----:B------:R-:W1:Y:S01]  /*11e0*/  LDCU.64 UR4, c[0x0][0x390] ;  /* 0x00007200ff0477ac */ /* 0x000e620008000a00 */
[C---:B------:R-:W-:Y:S02]  /*11f0*/  IADD3 R12, PT, PT, R27.reuse, 0x3, RZ ;  /* 0x000000031b0c7810 */ /* 0x040fe40007ffe0ff */
[----:B0-----:R-:W-:Y:S01]  /*1200*/  ISETP.GE.AND P1, PT, R27, UR7, PT ;  /* 0x000000071b007c0c */ /* 0x001fe2000bf26270 */
[----:B------:R-:W-:Y:S01]  /*1210*/  IMAD R4, R4, UR7, RZ ;  /* 0x0000000704047c24 */ /* 0x000fe2000f8e02ff */
[----:B------:R-:W-:Y:S02]  /*1220*/  ISETP.GE.AND P2, PT, R5, UR7, PT ;  /* 0x0000000705007c0c */ /* 0x000fe4000bf46270 */
[----:B------:R-:W-:-:S02]  /*1230*/  ISETP.GE.AND P3, PT, R7, UR7, PT ;  /* 0x0000000707007c0c */ /* 0x000fc4000bf66270 */
[----:B------:R-:W-:Y:S02]  /*1240*/  IADD3 R6, P5, PT, R27, R4, RZ ;  /* 0x000000041b067210 */ /* 0x000fe40007fbe0ff */
[----:B------:R-:W-:Y:S02]  /*1250*/  ISETP.GE.AND P4, PT, R12, UR7, PT ;  /* 0x000000070c007c0c */ /* 0x000fe4000bf86270 */
[----:B------:R-:W-:-:S03]  /*1260*/  IADD3.X R7, PT, PT, RZ, RZ, RZ, P5, !PT ;  /* 0x000000ffff077210 */ /* 0x000fc60002ffe4ff */
[----:B------:R-:W0:Y:S01]  /*1270*/  @!P1 LDC.64 R2, c[0x0][0x390] ;  /* 0x0000e400ff029b82 */ /* 0x000e220000000a00 */
[----:B------:R-:W-:Y:S02]  /*1280*/  @!P1 IADD3 R5, PT, PT, R27, R4, RZ ;  /* 0x000000041b059210 */ /* 0x000fe40007ffe0ff */
[----:B-1----:R-:W-:-:S03]  /*1290*/  LEA R4, P5, R6, UR4, 0x2 ;  /* 0x0000000406047c11 */ /* 0x002fc6000f8a10ff */
[----:B0-----:R-:W-:Y:S01]  /*12a0*/  @!P1 IMAD.WIDE.U32 R2, R5, 0x4, R2 ;  /* 0x0000000405029825 */ /* 0x001fe200078e0002 */
[----:B------:R-:W-:-:S04]  /*12b0*/  LEA.HI.X R5, R6, UR5, R7, 0x2, P5 ;  /* 0x0000000506057c11 */ /* 0x000fc8000a8f1407 */
[----:B------:R0:W-:Y:S04]  /*12c0*/  @!P1 STG.E desc[UR8][R2.64], R31 ;  /* 0x0000001f02009986 */ /* 0x0001e8000c101908 */
[----:B------:R0:W-:Y:S04]  /*12d0*/  @!P2 STG.E desc[UR8][R4.64+0x4], R8 ;  /* 0x000004080400a986 */ /* 0x0001e8000c101908 */
[----:B------:R0:W-:Y:S04]  /*12e0*/  @!P3 STG.E desc[UR8][R4.64+0x8], R9 ;  /* 0x000008090400b986 */ /* 0x0001e8000c101908 */
[----:B------:R0:W-:Y:S02]  /*12f0*/  @!P4 STG.E desc[UR8][R4.64+0xc], R10 ;  /* 0x00000c0a0400c986 */ /* 0x0001e4000c101908 */
.L_x_15:
[----:B------:R-:W-:Y:S05]  /*1300*/  BSYNC.RECONVERGENT B0 ;  /* 0x0000000000007941 */ /* 0x000fea0003800200 */
.L_x_14:
[----:B------:R-:W-:Y:S05]  /*1310*/  @P0 EXIT ;  /* 0x000000000000094d */ /* 0x000fea0003800000 */
[----:B------:R-:W1:Y:S01]  /*1320*/  LDCU UR4, c[0x0][0x39c] ;  /* 0x00007380ff0477ac */ /* 0x000e620008000800 */
[C---:B0-----:R-:W-:Y:S02]  /*1330*/  IADD3 R5, PT, PT, R27.reuse, 0x2, RZ ;  /* 0x000000021b057810 */ /* 0x041fe40007ffe0ff */
[C---:B------:R-:W-:Y:S01]  /*1340*/  IADD3 R4, PT, PT, R27.reuse, 0x1, RZ ;  /* 0x000000011b047810 */ /* 0x040fe20007ffe0ff */
[----:B------:R-:W0:Y:S01]  /*1350*/  LDCU.64 UR6, c[0x0][0x390] ;  /* 0x00007200ff0677ac */ /* 0x000e220008000a00 */
[----:B-1----:R-:W-:Y:S01]  /*1360*/  ISETP.GE.AND P1, PT, R27, UR4, PT ;  /* 0x000000041b007c0c */ /* 0x002fe2000bf26270 */
[----:B------:R-:W-:Y:S01]  /*1370*/  IMAD R0, R0, UR4, RZ ;  /* 0x0000000400007c24 */ /* 0x000fe2000f8e02ff */
[----:B------:R-:W-:Y:S02]  /*1380*/  ISETP.GE.AND P3, PT, R5, UR4, PT ;  /* 0x0000000405007c0c */ /* 0x000fe4000bf66270 */
[----:B------:R-:W-:Y:S02]  /*1390*/  ISETP.GE.AND P2, PT, R4, UR4, PT ;  /* 0x0000000404007c0c */ /* 0x000fe4000bf46270 */
[----:B------:R-:W-:-:S04]  /*13a0*/  IADD3 R6, P0, PT, R27, R0, RZ ;  /* 0x000000001b067210 */ /* 0x000fc80007f1e0ff */
[----:B------:R-:W-:Y:S02]  /*13b0*/  IADD3.X R7, PT, PT, RZ, RZ, RZ, P0, !PT ;  /* 0x000000ffff077210 */ /* 0x000fe400007fe4ff */
[----:B0-----:R-:W-:Y:S01]  /*13c0*/  LEA R4, P0, R6, UR6, 0x2 ;  /* 0x0000000606047c11 */ /* 0x001fe2000f8010ff */
[----:B------:R-:W0:Y:S01]  /*13d0*/  @!P1 LDC.64 R2, c[0x0][0x390] ;  /* 0x0000e400ff029b82 */ /* 0x000e220000000a00 */
[C---:B------:R-:W-:Y:S02]  /*13e0*/  @!P1 IADD3 R5, PT, PT, R27.reuse, R0, RZ ;  /* 0x000000001b059210 */ /* 0x040fe40007ffe0ff */
[----:B------:R-:W-:-:S04]  /*13f0*/  IADD3 R27, PT, PT, R27, 0x3, RZ ;  /* 0x000000031b1b7810 */ /* 0x000fc80007ffe0ff */
[----:B------:R-:W-:Y:S01]  /*1400*/  ISETP.GE.AND P4, PT, R27, UR4, PT ;  /* 0x000000041b007c0c */ /* 0x000fe2000bf86270 */
[----:B0-----:R-:W-:Y:S01]  /*1410*/  @!P1 IMAD.WIDE.U32 R2, R5, 0x4, R2 ;  /* 0x0000000405029825 */ /* 0x001fe200078e0002 */
[----:B------:R-:W-:-:S04]  /*1420*/  LEA.HI.X R5, R6, UR7, R7, 0x2, P0 ;  /* 0x0000000706057c11 */ /* 0x000fc800080f1407 */
[----:B------:R0:W-:Y:S04]  /*1430*/  @!P1 STG.E desc[UR8][R2.64], R11 ;  /* 0x0000000b02009986 */ /* 0x0001e8000c101908 */
[----:B------:R0:W-:Y:S04]  /*1440*/  @!P2 STG.E desc[UR8][R4.64+0x4], R32 ;  /* 0x000004200400a986 */ /* 0x0001e8000c101908 */
[----:B------:R0:W-:Y:S01]  /*1450*/  @!P3 STG.E desc[UR8][R4.64+0x8], R33 ;  /* 0x000008210400b986 */ /* 0x0001e2000c101908 */
[----:B------:R-:W-:Y:S05]  /*1460*/  @P4 EXIT ;  /* 0x000000000000494d */ /* 0x000fea0003800000 */
[----:B------:R-:W-:Y:S01]  /*1470*/  STG.E desc[UR8][R4.64+0xc], R30 ;  /* 0x00000c1e04007986 */ /* 0x000fe2000c101908 */
[----:B------:R-:W-:Y:S05]  /*1480*/  EXIT ;  /* 0x000000000000794d */ /* 0x000fea0003800000 */
.L_x_16:
[----:B------:R-:W-:-:S00]  /*1490*/  BRA `(.L_x_16) ;  /* 0xfffffffc00fc7947 */ /* 0x000fc0000383ffff */
[----:B------:R-:W-:-:S00]  /*14a0*/  NOP ;  /* 0x0000000000007918 */ /* 0x000fc00000000000 */
        /* <DEDUP_REMOVED lines=13> */
.L_x_17:


//--------------------- .nv.shared._Z4gemmPKfS0_Pfiii --------------------------
	.section	.nv.shared._Z4gemmPKfS0_Pfiii,"aw",@nobits
	.sectionflags	@""
	.align	4
.nv.shared._Z4gemmPKfS0_Pfiii:
	.zero		9216


//--------------------- .nv.shared.reserved.0     --------------------------
	.section	.nv.shared.reserved.0,"aw",@nobits
	.weak		__nv_reservedSMEM_offset_0_alias
	.size		__nv_reservedSMEM_offset_0_alias, 0, 64
	.other		__nv_reservedSMEM_offset_0_alias,@"STO_CUDA_RESERVED_SHARED STV_DEFAULT"
__nv_reservedSMEM_offset_0_alias:
	.zero		0
	.zero		64


//--------------------- .nv.constant0._Z4gemmPKfS0_Pfiii --------------------------
	.section	.nv.constant0._Z4gemmPKfS0_Pfiii,"a",@progbits
	.sectionflags	@""
	.align	4
.nv.constant0._Z4gemmPKfS0_Pfiii:
	.zero		932


//--------------------- SYMBOLS --------------------------

	.type		.nv.reservedSmem.offset0,@object
	.size		.nv.reservedSmem.offset0,0x4
	.type		.nv.reservedSmem.cap,@object
	.size		.nv.reservedSmem.cap,0x4
